//
// Generated by NVIDIA NVVM Compiler
//
// Compiler Build ID: CL-36424714
// Cuda compilation tools, release 13.0, V13.0.88
// Based on NVVM 20.0.0
//

.version 9.0
.target sm_100
.address_size 64

	// .globl	_Z18Action_noImage_GPUPdS_S_dii

.visible .entry _Z18Action_noImage_GPUPdS_S_dii(
	.param .u64 .ptr .align 1 _Z18Action_noImage_GPUPdS_S_dii_param_0,
	.param .u64 .ptr .align 1 _Z18Action_noImage_GPUPdS_S_dii_param_1,
	.param .u64 .ptr .align 1 _Z18Action_noImage_GPUPdS_S_dii_param_2,
	.param .f64 _Z18Action_noImage_GPUPdS_S_dii_param_3,
	.param .u32 _Z18Action_noImage_GPUPdS_S_dii_param_4,
	.param .u32 _Z18Action_noImage_GPUPdS_S_dii_param_5
)
{
	.reg .pred 	%p<42>;
	.reg .b32 	%r<37>;
	.reg .b64 	%rd<20>;
	.reg .b64 	%fd<112>;

	ld.param.u64 	%rd8, [_Z18Action_noImage_GPUPdS_S_dii_param_0];
	ld.param.u64 	%rd7, [_Z18Action_noImage_GPUPdS_S_dii_param_1];
	ld.param.u64 	%rd9, [_Z18Action_noImage_GPUPdS_S_dii_param_2];
	ld.param.f64 	%fd65, [_Z18Action_noImage_GPUPdS_S_dii_param_3];
	ld.param.u32 	%r24, [_Z18Action_noImage_GPUPdS_S_dii_param_5];
	cvta.to.global.u64 	%rd1, %rd9;
	cvta.to.global.u64 	%rd10, %rd8;
	mov.u32 	%r1, %ctaid.x;
	mov.u32 	%r2, %tid.x;
	setp.ne.s32 	%p1, %r2, 0;
	mul.wide.u32 	%rd11, %r1, 8;
	add.s64 	%rd2, %rd10, %rd11;
	@%p1 bra 	$L__BB0_2;
	st.global.f64 	[%rd2], %fd65;
$L__BB0_2:
	cvta.to.global.u64 	%rd12, %rd7;
	setp.ne.s32 	%p2, %r2, 0;
	bar.sync 	0;
	mul.lo.s32 	%r25, %r1, %r24;
	mul.lo.s32 	%r3, %r25, 3;
	mad.lo.s32 	%r26, %r2, 3, %r3;
	ld.global.f64 	%fd66, [%rd12];
	mul.wide.s32 	%rd13, %r26, 8;
	add.s64 	%rd14, %rd1, %rd13;
	ld.global.f64 	%fd67, [%rd14];
	sub.f64 	%fd68, %fd66, %fd67;
	ld.global.f64 	%fd69, [%rd12+8];
	ld.global.f64 	%fd70, [%rd14+8];
	sub.f64 	%fd71, %fd69, %fd70;
	ld.global.f64 	%fd72, [%rd12+16];
	ld.global.f64 	%fd73, [%rd14+16];
	sub.f64 	%fd74, %fd72, %fd73;
	mul.f64 	%fd75, %fd71, %fd71;
	fma.rn.f64 	%fd76, %fd68, %fd68, %fd75;
	fma.rn.f64 	%fd77, %fd74, %fd74, %fd76;
	st.global.f64 	[%rd14], %fd77;
	bar.sync 	0;
	setp.lt.s32 	%p3, %r24, 1;
	or.pred  	%p4, %p2, %p3;
	@%p4 bra 	$L__BB0_73;
	ld.global.f64 	%fd79, [%rd2];
	and.b32  	%r4, %r24, 15;
	setp.lt.u32 	%p5, %r24, 16;
	mov.b32 	%r33, 0;
	@%p5 bra 	$L__BB0_38;
	and.b32  	%r33, %r24, 2147483632;
	neg.s32 	%r31, %r33;
	add.s64 	%rd3, %rd1, 192;
	mov.u32 	%r30, %r3;
$L__BB0_5:
	.pragma "nounroll";
	mul.wide.s32 	%rd15, %r30, 8;
	add.s64 	%rd4, %rd3, %rd15;
	ld.global.f64 	%fd3, [%rd4+-192];
	setp.geu.f64 	%p6, %fd3, %fd79;
	@%p6 bra 	$L__BB0_7;
	st.global.f64 	[%rd2], %fd3;
	mov.f64 	%fd79, %fd3;
$L__BB0_7:
	ld.global.f64 	%fd5, [%rd4+-168];
	setp.geu.f64 	%p7, %fd5, %fd79;
	@%p7 bra 	$L__BB0_9;
	st.global.f64 	[%rd2], %fd5;
	mov.f64 	%fd79, %fd5;
$L__BB0_9:
	ld.global.f64 	%fd7, [%rd4+-144];
	setp.geu.f64 	%p8, %fd7, %fd79;
	@%p8 bra 	$L__BB0_11;
	st.global.f64 	[%rd2], %fd7;
	mov.f64 	%fd79, %fd7;
$L__BB0_11:
	ld.global.f64 	%fd9, [%rd4+-120];
	setp.geu.f64 	%p9, %fd9, %fd79;
	@%p9 bra 	$L__BB0_13;
	st.global.f64 	[%rd2], %fd9;
	mov.f64 	%fd79, %fd9;
$L__BB0_13:
	ld.global.f64 	%fd11, [%rd4+-96];
	setp.geu.f64 	%p10, %fd11, %fd79;
	@%p10 bra 	$L__BB0_15;
	st.global.f64 	[%rd2], %fd11;
	mov.f64 	%fd79, %fd11;
$L__BB0_15:
	ld.global.f64 	%fd13, [%rd4+-72];
	setp.geu.f64 	%p11, %fd13, %fd79;
	@%p11 bra 	$L__BB0_17;
	st.global.f64 	[%rd2], %fd13;
	mov.f64 	%fd79, %fd13;
$L__BB0_17:
	ld.global.f64 	%fd15, [%rd4+-48];
	setp.geu.f64 	%p12, %fd15, %fd79;
	@%p12 bra 	$L__BB0_19;
	st.global.f64 	[%rd2], %fd15;
	mov.f64 	%fd79, %fd15;
$L__BB0_19:
	ld.global.f64 	%fd17, [%rd4+-24];
	setp.geu.f64 	%p13, %fd17, %fd79;
	@%p13 bra 	$L__BB0_21;
	st.global.f64 	[%rd2], %fd17;
	mov.f64 	%fd79, %fd17;
$L__BB0_21:
	ld.global.f64 	%fd19, [%rd4];
	setp.geu.f64 	%p14, %fd19, %fd79;
	@%p14 bra 	$L__BB0_23;
	st.global.f64 	[%rd2], %fd19;
	mov.f64 	%fd79, %fd19;
$L__BB0_23:
	ld.global.f64 	%fd21, [%rd4+24];
	setp.geu.f64 	%p15, %fd21, %fd79;
	@%p15 bra 	$L__BB0_25;
	st.global.f64 	[%rd2], %fd21;
	mov.f64 	%fd79, %fd21;
$L__BB0_25:
	ld.global.f64 	%fd23, [%rd4+48];
	setp.geu.f64 	%p16, %fd23, %fd79;
	@%p16 bra 	$L__BB0_27;
	st.global.f64 	[%rd2], %fd23;
	mov.f64 	%fd79, %fd23;
$L__BB0_27:
	ld.global.f64 	%fd25, [%rd4+72];
	setp.geu.f64 	%p17, %fd25, %fd79;
	@%p17 bra 	$L__BB0_29;
	st.global.f64 	[%rd2], %fd25;
	mov.f64 	%fd79, %fd25;
$L__BB0_29:
	ld.global.f64 	%fd27, [%rd4+96];
	setp.geu.f64 	%p18, %fd27, %fd79;
	@%p18 bra 	$L__BB0_31;
	st.global.f64 	[%rd2], %fd27;
	mov.f64 	%fd79, %fd27;
$L__BB0_31:
	ld.global.f64 	%fd29, [%rd4+120];
	setp.geu.f64 	%p19, %fd29, %fd79;
	@%p19 bra 	$L__BB0_33;
	st.global.f64 	[%rd2], %fd29;
	mov.f64 	%fd79, %fd29;
$L__BB0_33:
	ld.global.f64 	%fd31, [%rd4+144];
	setp.geu.f64 	%p20, %fd31, %fd79;
	@%p20 bra 	$L__BB0_35;
	st.global.f64 	[%rd2], %fd31;
	mov.f64 	%fd79, %fd31;
$L__BB0_35:
	ld.global.f64 	%fd33, [%rd4+168];
	setp.geu.f64 	%p21, %fd33, %fd79;
	@%p21 bra 	$L__BB0_37;
	st.global.f64 	[%rd2], %fd33;
	mov.f64 	%fd79, %fd33;
$L__BB0_37:
	add.s32 	%r31, %r31, 16;
	add.s32 	%r30, %r30, 48;
	setp.ne.s32 	%p22, %r31, 0;
	@%p22 bra 	$L__BB0_5;
$L__BB0_38:
	setp.eq.s32 	%p23, %r4, 0;
	@%p23 bra 	$L__BB0_73;
	and.b32  	%r12, %r24, 7;
	setp.lt.u32 	%p24, %r4, 8;
	@%p24 bra 	$L__BB0_57;
	mad.lo.s32 	%r28, %r33, 3, %r3;
	mul.wide.s32 	%rd16, %r28, 8;
	add.s64 	%rd5, %rd1, %rd16;
	ld.global.f64 	%fd36, [%rd5];
	setp.geu.f64 	%p25, %fd36, %fd79;
	@%p25 bra 	$L__BB0_42;
	st.global.f64 	[%rd2], %fd36;
	mov.f64 	%fd79, %fd36;
$L__BB0_42:
	ld.global.f64 	%fd38, [%rd5+24];
	setp.geu.f64 	%p26, %fd38, %fd79;
	@%p26 bra 	$L__BB0_44;
	st.global.f64 	[%rd2], %fd38;
	mov.f64 	%fd79, %fd38;
$L__BB0_44:
	ld.global.f64 	%fd40, [%rd5+48];
	setp.geu.f64 	%p27, %fd40, %fd79;
	@%p27 bra 	$L__BB0_46;
	st.global.f64 	[%rd2], %fd40;
	mov.f64 	%fd79, %fd40;
$L__BB0_46:
	ld.global.f64 	%fd42, [%rd5+72];
	setp.geu.f64 	%p28, %fd42, %fd79;
	@%p28 bra 	$L__BB0_48;
	st.global.f64 	[%rd2], %fd42;
	mov.f64 	%fd79, %fd42;
$L__BB0_48:
	ld.global.f64 	%fd44, [%rd5+96];
	setp.geu.f64 	%p29, %fd44, %fd79;
	@%p29 bra 	$L__BB0_50;
	st.global.f64 	[%rd2], %fd44;
	mov.f64 	%fd79, %fd44;
$L__BB0_50:
	ld.global.f64 	%fd46, [%rd5+120];
	setp.geu.f64 	%p30, %fd46, %fd79;
	@%p30 bra 	$L__BB0_52;
	st.global.f64 	[%rd2], %fd46;
	mov.f64 	%fd79, %fd46;
$L__BB0_52:
	ld.global.f64 	%fd48, [%rd5+144];
	setp.geu.f64 	%p31, %fd48, %fd79;
	@%p31 bra 	$L__BB0_54;
	st.global.f64 	[%rd2], %fd48;
	mov.f64 	%fd79, %fd48;
$L__BB0_54:
	ld.global.f64 	%fd50, [%rd5+168];
	setp.geu.f64 	%p32, %fd50, %fd79;
	@%p32 bra 	$L__BB0_56;
	st.global.f64 	[%rd2], %fd50;
	mov.f64 	%fd79, %fd50;
$L__BB0_56:
	add.s32 	%r33, %r33, 8;
$L__BB0_57:
	setp.eq.s32 	%p33, %r12, 0;
	@%p33 bra 	$L__BB0_73;
	and.b32  	%r15, %r24, 3;
	setp.lt.u32 	%p34, %r12, 4;
	@%p34 bra 	$L__BB0_68;
	mad.lo.s32 	%r29, %r33, 3, %r3;
	mul.wide.s32 	%rd17, %r29, 8;
	add.s64 	%rd6, %rd1, %rd17;
	ld.global.f64 	%fd53, [%rd6];
	setp.geu.f64 	%p35, %fd53, %fd79;
	@%p35 bra 	$L__BB0_61;
	st.global.f64 	[%rd2], %fd53;
	mov.f64 	%fd79, %fd53;
$L__BB0_61:
	ld.global.f64 	%fd55, [%rd6+24];
	setp.geu.f64 	%p36, %fd55, %fd79;
	@%p36 bra 	$L__BB0_63;
	st.global.f64 	[%rd2], %fd55;
	mov.f64 	%fd79, %fd55;
$L__BB0_63:
	ld.global.f64 	%fd57, [%rd6+48];
	setp.geu.f64 	%p37, %fd57, %fd79;
	@%p37 bra 	$L__BB0_65;
	st.global.f64 	[%rd2], %fd57;
	mov.f64 	%fd79, %fd57;
$L__BB0_65:
	ld.global.f64 	%fd59, [%rd6+72];
	setp.geu.f64 	%p38, %fd59, %fd79;
	@%p38 bra 	$L__BB0_67;
	st.global.f64 	[%rd2], %fd59;
	mov.f64 	%fd79, %fd59;
$L__BB0_67:
	add.s32 	%r33, %r33, 4;
$L__BB0_68:
	setp.eq.s32 	%p39, %r15, 0;
	@%p39 bra 	$L__BB0_73;
	mad.lo.s32 	%r36, %r33, 3, %r3;
	neg.s32 	%r35, %r15;
$L__BB0_70:
	.pragma "nounroll";
	mul.wide.s32 	%rd18, %r36, 8;
	add.s64 	%rd19, %rd1, %rd18;
	ld.global.f64 	%fd63, [%rd19];
	setp.geu.f64 	%p40, %fd63, %fd79;
	@%p40 bra 	$L__BB0_72;
	st.global.f64 	[%rd2], %fd63;
	mov.f64 	%fd79, %fd63;
$L__BB0_72:
	add.s32 	%r36, %r36, 3;
	add.s32 	%r35, %r35, 1;
	setp.ne.s32 	%p41, %r35, 0;
	@%p41 bra 	$L__BB0_70;
$L__BB0_73:
	ret;

}


// ===== COMPILED SASS (sm_100) =====

	.target	sm_100

	.elftype	@"ET_EXEC"


//--------------------- .note.nv.tkinfo           --------------------------
	.section	.note.nv.tkinfo,"",@"SHT_NOTE"
	.sectionflags	@"SHF_NOTE_NV_TKINFO"
	.tkinfo
        /*0018*/ 	.word	0x00000002
        /*0030*/ 	.string	""
        /*0030*/ 	.string	"ptxas"
        /*0030*/ 	.string	"Cuda compilation tools, release 13.0, V13.0.88"
        /*0030*/ 	.string	"Build cuda_13.0.r13.0/compiler.36424714_0"
        /*0030*/ 	.string	"-arch sm_100 -m 64 "



//--------------------- .note.nv.cuinfo           --------------------------
	.section	.note.nv.cuinfo,"",@"SHT_NOTE"
	.sectionflags	@"SHF_NOTE_NV_CUINFO"
        /*0018*/ 	.short	0x0002
        /*001a*/ 	.short	0x0064
        /*001c*/ 	.short	0x0082
	.zero		2


//--------------------- .nv.info                  --------------------------
	.section	.nv.info,"",@"SHT_CUDA_INFO"
	.align	4


	//----- nvinfo : EIATTR_REGCOUNT
	.align		4
        /*0000*/ 	.byte	0x04, 0x2f
        /*0002*/ 	.short	(.L_1 - .L_0)
	.align		4
.L_0:
        /*0004*/ 	.word	index@(_Z18Action_noImage_GPUPdS_S_dii)
        /*0008*/ 	.word	0x0000001a


	//----- nvinfo : EIATTR_FRAME_SIZE
	.align		4
.L_1:
        /*000c*/ 	.byte	0x04, 0x11
        /*000e*/ 	.short	(.L_3 - .L_2)
	.align		4
.L_2:
        /*0010*/ 	.word	index@(_Z18Action_noImage_GPUPdS_S_dii)
        /*0014*/ 	.word	0x00000000


	//----- nvinfo : EIATTR_MIN_STACK_SIZE
	.align		4
.L_3:
        /*0018*/ 	.byte	0x04, 0x12
        /*001a*/ 	.short	(.L_5 - .L_4)
	.align		4
.L_4:
        /*001c*/ 	.word	index@(_Z18Action_noImage_GPUPdS_S_dii)
        /*0020*/ 	.word	0x00000000
.L_5:


//--------------------- .nv.compat                --------------------------
	.section	.nv.compat,"",@"SHT_CUDA_COMPAT_INFO"
	.align	4
        /*0000*/ 	.byte	0x02, 0x09, 0x00, 0x00, 0x02, 0x02, 0x01, 0x00, 0x02, 0x05, 0x05, 0x00, 0x03, 0x07, 0x01, 0x01
        /*0010*/ 	.byte	0x02, 0x03, 0x00, 0x00, 0x02, 0x06, 0x01, 0x00, 0x04, 0x0b, 0x08, 0x00, 0x01, 0x00, 0x00, 0x00
        /*0020*/ 	.byte	0x00, 0x00, 0x00, 0x00


//--------------------- .nv.info._Z18Action_noImage_GPUPdS_S_dii --------------------------
	.section	.nv.info._Z18Action_noImage_GPUPdS_S_dii,"",@"SHT_CUDA_INFO"
	.sectionflags	@""
	.align	4


	//----- nvinfo : EIATTR_CUDA_API_VERSION
	.align		4
        /*0000*/ 	.byte	0x04, 0x37
        /*0002*/ 	.short	(.L_7 - .L_6)
.L_6:
        /*0004*/ 	.word	0x00000082


	//----- nvinfo : EIATTR_KPARAM_INFO
	.align		4
.L_7:
        /*0008*/ 	.byte	0x04, 0x17
        /*000a*/ 	.short	(.L_9 - .L_8)
.L_8:
        /*000c*/ 	.word	0x00000000
        /*0010*/ 	.short	0x0005
        /*0012*/ 	.short	0x0024
        /*0014*/ 	.byte	0x00, 0xf0, 0x11, 0x00


	//----- nvinfo : EIATTR_KPARAM_INFO
	.align		4
.L_9:
        /*0018*/ 	.byte	0x04, 0x17
        /*001a*/ 	.short	(.L_11 - .L_10)
.L_10:
        /*001c*/ 	.word	0x00000000
        /*0020*/ 	.short	0x0004
        /*0022*/ 	.short	0x0020
        /*0024*/ 	.byte	0x00, 0xf0, 0x11, 0x00


	//----- nvinfo : EIATTR_KPARAM_INFO
	.align		4
.L_11:
        /*0028*/ 	.byte	0x04, 0x17
        /*002a*/ 	.short	(.L_13 - .L_12)
.L_12:
        /*002c*/ 	.word	0x00000000
        /*0030*/ 	.short	0x0003
        /*0032*/ 	.short	0x0018
        /*0034*/ 	.byte	0x00, 0xf0, 0x21, 0x00


	//----- nvinfo : EIATTR_KPARAM_INFO
	.align		4
.L_13:
        /*0038*/ 	.byte	0x04, 0x17
        /*003a*/ 	.short	(.L_15 - .L_14)
.L_14:
        /*003c*/ 	.word	0x00000000
        /*0040*/ 	.short	0x0002
        /*0042*/ 	.short	0x0010
        /*0044*/ 	.byte	0x00, 0xf5, 0x21, 0x00


	//----- nvinfo : EIATTR_KPARAM_INFO
	.align		4
.L_15:
        /*0048*/ 	.byte	0x04, 0x17
        /*004a*/ 	.short	(.L_17 - .L_16)
.L_16:
        /*004c*/ 	.word	0x00000000
        /*0050*/ 	.short	0x0001
        /*0052*/ 	.short	0x0008
        /*0054*/ 	.byte	0x00, 0xf5, 0x21, 0x00


	//----- nvinfo : EIATTR_KPARAM_INFO
	.align		4
.L_17:
        /*0058*/ 	.byte	0x04, 0x17
        /*005a*/ 	.short	(.L_19 - .L_18)
.L_18:
        /*005c*/ 	.word	0x00000000
        /*0060*/ 	.short	0x0000
        /*0062*/ 	.short	0x0000
        /*0064*/ 	.byte	0x00, 0xf5, 0x21, 0x00


	//----- nvinfo : EIATTR_SPARSE_MMA_MASK
	.align		4
.L_19:
        /*0068*/ 	.byte	0x03, 0x50
        /*006a*/ 	.short	0x0000


	//----- nvinfo : EIATTR_MAXREG_COUNT
	.align		4
        /*006c*/ 	.byte	0x03, 0x1b
        /*006e*/ 	.short	0x00ff


	//----- nvinfo : EIATTR_NUM_BARRIERS
	.align		4
        /*0070*/ 	.byte	0x02, 0x4c
        /*0072*/ 	.byte	0x01
	.zero		1


	//----- nvinfo : EIATTR_MERCURY_ISA_VERSION
	.align		4
        /*0074*/ 	.byte	0x03, 0x5f
        /*0076*/ 	.short	0x0101


	//----- nvinfo : EIATTR_VRC_CTA_INIT_COUNT
	.align		4
        /*0078*/ 	.byte	0x02, 0x4a
	.zero		1
	.zero		1


	//----- nvinfo : EIATTR_EXIT_INSTR_OFFSETS
	.align		4
        /*007c*/ 	.byte	0x04, 0x1c
        /*007e*/ 	.short	(.L_21 - .L_20)


	//   ....[0]....
.L_20:
        /*0080*/ 	.word	0x00000210


	//   ....[1]....
        /*0084*/ 	.word	0x00000850


	//   ....[2]....
        /*0088*/ 	.word	0x00000b70


	//   ....[3]....
        /*008c*/ 	.word	0x00000d40


	//   ....[4]....
        /*0090*/ 	.word	0x00000e20


	//----- nvinfo : EIATTR_CBANK_PARAM_SIZE
	.align		4
.L_21:
        /*0094*/ 	.byte	0x03, 0x19
        /*0096*/ 	.short	0x0028


	//----- nvinfo : EIATTR_PARAM_CBANK
	.align		4
        /*0098*/ 	.byte	0x04, 0x0a
        /*009a*/ 	.short	(.L_23 - .L_22)
	.align		4
.L_22:
        /*009c*/ 	.word	index@(.nv.constant0._Z18Action_noImage_GPUPdS_S_dii)
        /*00a0*/ 	.short	0x0380
        /*00a2*/ 	.short	0x0028


	//----- nvinfo : EIATTR_SW_WAR
	.align		4
.L_23:
        /*00a4*/ 	.byte	0x04, 0x36
        /*00a6*/ 	.short	(.L_25 - .L_24)
.L_24:
        /*00a8*/ 	.word	0x00000008
.L_25:


//--------------------- .nv.callgraph             --------------------------
	.section	.nv.callgraph,"",@"SHT_CUDA_CALLGRAPH"
	.align	4
	.sectionentsize	8
	.align		4
        /*0000*/ 	.word	0x00000000
	.align		4
        /*0004*/ 	.word	0xffffffff
	.align		4
        /*0008*/ 	.word	0x00000000
	.align		4
        /*000c*/ 	.word	0xfffffffe
	.align		4
        /*0010*/ 	.word	0x00000000
	.align		4
        /*0014*/ 	.word	0xfffffffd
	.align		4
        /*0018*/ 	.word	0x00000000
	.align		4
        /*001c*/ 	.word	0xfffffffc


//--------------------- .text._Z18Action_noImage_GPUPdS_S_dii --------------------------
	.section	.text._Z18Action_noImage_GPUPdS_S_dii,"ax",@progbits
	.align	128
        .global         _Z18Action_noImage_GPUPdS_S_dii
        .type           _Z18Action_noImage_GPUPdS_S_dii,@function
        .size           _Z18Action_noImage_GPUPdS_S_dii,(.L_x_6 - _Z18Action_noImage_GPUPdS_S_dii)
        .other          _Z18Action_noImage_GPUPdS_S_dii,@"STO_CUDA_ENTRY STV_DEFAULT"
_Z18Action_noImage_GPUPdS_S_dii:
.text._Z18Action_noImage_GPUPdS_S_dii:
[----:B------:R-:W-:Y:S01]  /*0000*/  LDC R1, c[0x0][0x37c] ;  /* 0x0000df00ff017b82 */ /* 0x000fe20000000800 */
[----:B------:R-:W0:Y:S07]  /*0010*/  S2R R5, SR_TID.X ;  /* 0x0000000000057919 */ /* 0x000e2e0000002100 */
[----:B------:R-:W1:Y:S01]  /*0020*/  LDC.64 R2, c[0x0][0x380] ;  /* 0x0000e000ff027b82 */ /* 0x000e620000000a00 */
[----:B------:R-:W2:Y:S01]  /*0030*/  LDCU.64 UR6, c[0x0][0x358] ;  /* 0x00006b00ff0677ac */ /* 0x000ea20008000a00 */
[----:B------:R-:W1:Y:S06]  /*0040*/  S2R R13, SR_CTAID.X ;  /* 0x00000000000d7919 */ /* 0x000e6c0000002500 */
[----:B------:R-:W3:Y:S08]  /*0050*/  LDC R4, c[0x0][0x3a4] ;  /* 0x0000e900ff047b82 */ /* 0x000ef00000000800 */
[----:B------:R-:W4:Y:S08]  /*0060*/  LDC.64 R6, c[0x0][0x390] ;  /* 0x0000e400ff067b82 */ /* 0x000f300000000a00 */
[----:B------:R-:W5:Y:S01]  /*0070*/  LDC.64 R10, c[0x0][0x388] ;  /* 0x0000e200ff0a7b82 */ /* 0x000f620000000a00 */
[----:B0-----:R-:W-:Y:S01]  /*0080*/  ISETP.NE.AND P0, PT, R5, RZ, PT ;  /* 0x000000ff0500720c */ /* 0x001fe20003f05270 */
[----:B-1----:R-:W-:-:S04]  /*0090*/  IMAD.WIDE.U32 R2, R13, 0x8, R2 ;  /* 0x000000080d027825 */ /* 0x002fc800078e0002 */
[----:B---3--:R-:W-:-:S04]  /*00a0*/  IMAD R0, R13, R4, RZ ;  /* 0x000000040d007224 */ /* 0x008fc800078e02ff */
[----:B------:R-:W-:-:S04]  /*00b0*/  IMAD R0, R0, 0x3, RZ ;  /* 0x0000000300007824 */ /* 0x000fc800078e02ff */
[----:B------:R-:W2:Y:S01]  /*00c0*/  @!P0 LDC.64 R22, c[0x0][0x398] ;  /* 0x0000e600ff168b82 */ /* 0x000ea20000000a00 */
[----:B------:R-:W-:-:S04]  /*00d0*/  IMAD R9, R5, 0x3, R0 ;  /* 0x0000000305097824 */ /* 0x000fc800078e0200 */
[----:B----4-:R-:W-:Y:S01]  /*00e0*/  IMAD.WIDE R6, R9, 0x8, R6 ;  /* 0x0000000809067825 */ /* 0x010fe200078e0206 */
[----:B--2---:R0:W-:Y:S02]  /*00f0*/  @!P0 STG.E.64 desc[UR6][R2.64], R22 ;  /* 0x0000001602008986 */ /* 0x0041e4000c101b06 */
[----:B------:R-:W-:Y:S06]  /*0100*/  BAR.SYNC.DEFER_BLOCKING 0x0 ;  /* 0x0000000000007b1d */ /* 0x000fec0000010000 */
[----:B------:R-:W2:Y:S04]  /*0110*/  LDG.E.64 R18, desc[UR6][R6.64+0x8] ;  /* 0x0000080606127981 */ /* 0x000ea8000c1e1b00 */
[----:B-----5:R-:W2:Y:S04]  /*0120*/  LDG.E.64 R16, desc[UR6][R10.64+0x8] ;  /* 0x000008060a107981 */ /* 0x020ea8000c1e1b00 */
[----:B------:R-:W3:Y:S04]  /*0130*/  LDG.E.64 R14, desc[UR6][R6.64] ;  /* 0x00000006060e7981 */ /* 0x000ee8000c1e1b00 */
[----:B------:R-:W3:Y:S04]  /*0140*/  LDG.E.64 R12, desc[UR6][R10.64] ;  /* 0x000000060a0c7981 */ /* 0x000ee8000c1e1b00 */
[----:B------:R-:W4:Y:S04]  /*0150*/  LDG.E.64 R8, desc[UR6][R6.64+0x10] ;  /* 0x0000100606087981 */ /* 0x000f28000c1e1b00 */
[----:B------:R-:W4:Y:S01]  /*0160*/  LDG.E.64 R20, desc[UR6][R10.64+0x10] ;  /* 0x000010060a147981 */ /* 0x000f22000c1e1b00 */
[----:B------:R-:W-:-:S04]  /*0170*/  ISETP.GE.AND P0, PT, R4, 0x1, PT ;  /* 0x000000010400780c */ /* 0x000fc80003f06270 */
[----:B------:R-:W-:Y:S01]  /*0180*/  ISETP.NE.OR P0, PT, R5, RZ, !P0 ;  /* 0x000000ff0500720c */ /* 0x000fe20004705670 */
[----:B--2---:R-:W-:Y:S02]  /*0190*/  DADD R16, R16, -R18 ;  /* 0x0000000010107229 */ /* 0x004fe40000000812 */
[----:B---3--:R-:W-:-:S06]  /*01a0*/  DADD R12, R12, -R14 ;  /* 0x000000000c0c7229 */ /* 0x008fcc000000080e */
[----:B------:R-:W-:Y:S02]  /*01b0*/  DMUL R16, R16, R16 ;  /* 0x0000001010107228 */ /* 0x000fe40000000000 */
[----:B----4-:R-:W-:-:S06]  /*01c0*/  DADD R8, R20, -R8 ;  /* 0x0000000014087229 */ /* 0x010fcc0000000808 */
[----:B------:R-:W-:-:S08]  /*01d0*/  DFMA R16, R12, R12, R16 ;  /* 0x0000000c0c10722b */ /* 0x000fd00000000010 */
[----:B------:R-:W-:-:S07]  /*01e0*/  DFMA R16, R8, R8, R16 ;  /* 0x000000080810722b */ /* 0x000fce0000000010 */
[----:B------:R0:W-:Y:S01]  /*01f0*/  STG.E.64 desc[UR6][R6.64], R16 ;  /* 0x0000001006007986 */ /* 0x0001e2000c101b06 */
[----:B------:R-:W-:Y:S06]  /*0200*/  BAR.SYNC.DEFER_BLOCKING 0x0 ;  /* 0x0000000000007b1d */ /* 0x000fec0000010000 */
[----:B------:R-:W-:Y:S05]  /*0210*/  @P0 EXIT ;  /* 0x000000000000094d */ /* 0x000fea0003800000 */
[----:B0-----:R0:W5:Y:S01]  /*0220*/  LDG.E.64 R6, desc[UR6][R2.64] ;  /* 0x0000000602067981 */ /* 0x001162000c1e1b00 */
[C---:B------:R-:W-:Y:S02]  /*0230*/  ISETP.GE.U32.AND P1, PT, R4.reuse, 0x10, PT ;  /* 0x000000100400780c */ /* 0x040fe40003f26070 */
[----:B------:R-:W-:Y:S02]  /*0240*/  LOP3.LUT R8, R4, 0xf, RZ, 0xc0, !PT ;  /* 0x0000000f04087812 */ /* 0x000fe400078ec0ff */
[----:B------:R-:W-:Y:S02]  /*0250*/  MOV R9, RZ ;  /* 0x000000ff00097202 */ /* 0x000fe40000000f00 */
[----:B------:R-:W-:-:S07]  /*0260*/  ISETP.NE.AND P0, PT, R8, RZ, PT ;  /* 0x000000ff0800720c */ /* 0x000fce0003f05270 */
[----:B0-----:R-:W-:Y:S06]  /*0270*/  @!P1 BRA `(.L_x_0) ;  /* 0x0000000400749947 */ /* 0x001fec0003800000 */
[----:B------:R-:W0:Y:S01]  /*0280*/  LDCU.64 UR4, c[0x0][0x390] ;  /* 0x00007200ff0477ac */ /* 0x000e220008000a00 */
[----:B------:R-:W-:Y:S01]  /*0290*/  LOP3.LUT R9, R4, 0x7ffffff0, RZ, 0xc0, !PT ;  /* 0x7ffffff004097812 */ /* 0x000fe200078ec0ff */
[----:B------:R-:W-:-:S03]  /*02a0*/  IMAD.MOV.U32 R10, RZ, RZ, R0 ;  /* 0x000000ffff0a7224 */ /* 0x000fc600078e0000 */
[----:B------:R-:W-:Y:S01]  /*02b0*/  IADD3 R11, PT, PT, -R9, RZ, RZ ;  /* 0x000000ff090b7210 */ /* 0x000fe20007ffe1ff */
[----:B0-----:R-:W-:-:S04]  /*02c0*/  UIADD3 UR4, UP0, UPT, UR4, 0xc0, URZ ;  /* 0x000000c004047890 */ /* 0x001fc8000ff1e0ff */
[----:B------:R-:W-:-:S12]  /*02d0*/  UIADD3.X UR5, UPT, UPT, URZ, UR5, URZ, UP0, !UPT ;  /* 0x00000005ff057290 */ /* 0x000fd800087fe4ff */
.L_x_1:
[----:B------:R-:W-:Y:S01]  /*02e0*/  MOV R5, UR5 ;  /* 0x0000000500057c02 */ /* 0x000fe20008000f00 */
[----:B------:R-:W-:-:S04]  /*02f0*/  IMAD.U32 R4, RZ, RZ, UR4 ;  /* 0x00000004ff047e24 */ /* 0x000fc8000f8e00ff */
[----:B------:R-:W-:-:S05]  /*0300*/  IMAD.WIDE R4, R10, 0x8, R4 ;  /* 0x000000080a047825 */ /* 0x000fca00078e0204 */
[----:B0-----:R-:W2:Y:S02]  /*0310*/  LDG.E.64 R12, desc[UR6][R4.64+-0xc0] ;  /* 0xffff4006040c7981 */ /* 0x001ea4000c1e1b00 */
[----:B--2--5:R-:W-:-:S14]  /*0320*/  DSETP.GEU.AND P1, PT, R12, R6, PT ;  /* 0x000000060c00722a */ /* 0x024fdc0003f2e000 */
[----:B------:R0:W-:Y:S04]  /*0330*/  @!P1 STG.E.64 desc[UR6][R2.64], R12 ;  /* 0x0000000c02009986 */ /* 0x0001e8000c101b06 */
[----:B------:R-:W2:Y:S01]  /*0340*/  LDG.E.64 R14, desc[UR6][R4.64+-0xa8] ;  /* 0xffff5806040e7981 */ /* 0x000ea2000c1e1b00 */
[----:B------:R-:W-:Y:S01]  /*0350*/  @!P1 IMAD.MOV.U32 R6, RZ, RZ, R12 ;  /* 0x000000ffff069224 */ /* 0x000fe200078e000c */
[----:B------:R-:W-:-:S06]  /*0360*/  @!P1 MOV R7, R13 ;  /* 0x0000000d00079202 */ /* 0x000fcc0000000f00 */
[----:B--2---:R-:W-:-:S14]  /*0370*/  DSETP.GEU.AND P1, PT, R14, R6, PT ;  /* 0x000000060e00722a */ /* 0x004fdc0003f2e000 */
[----:B------:R1:W-:Y:S04]  /*0380*/  @!P1 STG.E.64 desc[UR6][R2.64], R14 ;  /* 0x0000000e02009986 */ /* 0x0003e8000c101b06 */
[----:B------:R-:W2:Y:S01]  /*0390*/  LDG.E.64 R16, desc[UR6][R4.64+-0x90] ;  /* 0xffff700604107981 */ /* 0x000ea2000c1e1b00 */
[----:B------:R-:W-:Y:S01]  /*03a0*/  @!P1 IMAD.MOV.U32 R6, RZ, RZ, R14 ;  /* 0x000000ffff069224 */ /* 0x000fe200078e000e */
[----:B------:R-:W-:-:S06]  /*03b0*/  @!P1 MOV R7, R15 ;  /* 0x0000000f00079202 */ /* 0x000fcc0000000f00 */
[----:B--2---:R-:W-:-:S14]  /*03c0*/  DSETP.GEU.AND P1, PT, R16, R6, PT ;  /* 0x000000061000722a */ /* 0x004fdc0003f2e000 */
[----:B------:R2:W-:Y:S04]  /*03d0*/  @!P1 STG.E.64 desc[UR6][R2.64], R16 ;  /* 0x0000001002009986 */ /* 0x0005e8000c101b06 */
[----:B------:R-:W3:Y:S01]  /*03e0*/  LDG.E.64 R18, desc[UR6][R4.64+-0x78] ;  /* 0xffff880604127981 */ /* 0x000ee2000c1e1b00 */
[----:B------:R-:W-:Y:S01]  /*03f0*/  @!P1 IMAD.MOV.U32 R6, RZ, RZ, R16 ;  /* 0x000000ffff069224 */ /* 0x000fe200078e0010 */
[----:B------:R-:W-:-:S06]  /*0400*/  @!P1 MOV R7, R17 ;  /* 0x0000001100079202 */ /* 0x000fcc0000000f00 */
[----:B---3--:R-:W-:-:S14]  /*0410*/  DSETP.GEU.AND P1, PT, R18, R6, PT ;  /* 0x000000061200722a */ /* 0x008fdc0003f2e000 */
[----:B------:R3:W-:Y:S04]  /*0420*/  @!P1 STG.E.64 desc[UR6][R2.64], R18 ;  /* 0x0000001202009986 */ /* 0x0007e8000c101b06 */
[----:B0-----:R-:W4:Y:S01]  /*0430*/  LDG.E.64 R12, desc[UR6][R4.64+-0x60] ;  /* 0xffffa006040c7981 */ /* 0x001f22000c1e1b00 */
[----:B------:R-:W-:Y:S01]  /*0440*/  @!P1 IMAD.MOV.U32 R6, RZ, RZ, R18 ;  /* 0x000000ffff069224 */ /* 0x000fe200078e0012 */
[----:B------:R-:W-:-:S06]  /*0450*/  @!P1 MOV R7, R19 ;  /* 0x0000001300079202 */ /* 0x000fcc0000000f00 */
[----:B----4-:R-:W-:-:S14]  /*0460*/  DSETP.GEU.AND P1, PT, R12, R6, PT ;  /* 0x000000060c00722a */ /* 0x010fdc0003f2e000 */
[----:B------:R0:W-:Y:S04]  /*0470*/  @!P1 STG.E.64 desc[UR6][R2.64], R12 ;  /* 0x0000000c02009986 */ /* 0x0001e8000c101b06 */
[----:B-1----:R-:W4:Y:S01]  /*0480*/  LDG.E.64 R14, desc[UR6][R4.64+-0x48] ;  /* 0xffffb806040e7981 */ /* 0x002f22000c1e1b00 */
[----:B------:R-:W-:Y:S01]  /*0490*/  @!P1 IMAD.MOV.U32 R6, RZ, RZ, R12 ;  /* 0x000000ffff069224 */ /* 0x000fe200078e000c */
[----:B------:R-:W-:-:S06]  /*04a0*/  @!P1 MOV R7, R13 ;  /* 0x0000000d00079202 */ /* 0x000fcc0000000f00 */
[----:B----4-:R-:W-:-:S14]  /*04b0*/  DSETP.GEU.AND P1, PT, R14, R6, PT ;  /* 0x000000060e00722a */ /* 0x010fdc0003f2e000 */
[----:B------:R1:W-:Y:S04]  /*04c0*/  @!P1 STG.E.64 desc[UR6][R2.64], R14 ;  /* 0x0000000e02009986 */ /* 0x0003e8000c101b06 */
[----:B--2---:R-:W2:Y:S01]  /*04d0*/  LDG.E.64 R16, desc[UR6][R4.64+-0x30] ;  /* 0xffffd00604107981 */ /* 0x004ea2000c1e1b00 */
[----:B------:R-:W-:Y:S01]  /*04e0*/  @!P1 IMAD.MOV.U32 R6, RZ, RZ, R14 ;  /* 0x000000ffff069224 */ /* 0x000fe200078e000e */
[----:B------:R-:W-:-:S06]  /*04f0*/  @!P1 MOV R7, R15 ;  /* 0x0000000f00079202 */ /* 0x000fcc0000000f00 */
[----:B--2---:R-:W-:-:S14]  /*0500*/  DSETP.GEU.AND P1, PT, R16, R6, PT ;  /* 0x000000061000722a */ /* 0x004fdc0003f2e000 */
[----:B------:R2:W-:Y:S04]  /*0510*/  @!P1 STG.E.64 desc[UR6][R2.64], R16 ;  /* 0x0000001002009986 */ /* 0x0005e8000c101b06 */
[----:B---3--:R-:W3:Y:S01]  /*0520*/  LDG.E.64 R18, desc[UR6][R4.64+-0x18] ;  /* 0xffffe80604127981 */ /* 0x008ee2000c1e1b00 */
        /* <DEDUP_REMOVED lines=39> */
[----:B---3--:R-:W2:Y:S01]  /*07a0*/  LDG.E.64 R18, desc[UR6][R4.64+0xa8] ;  /* 0x0000a80604127981 */ /* 0x008ea2000c1e1b00 */
[----:B------:R-:W-:Y:S01]  /*07b0*/  @!P1 IMAD.MOV.U32 R6, RZ, RZ, R16 ;  /* 0x000000ffff069224 */ /* 0x000fe200078e0010 */
[----:B------:R-:W-:Y:S01]  /*07c0*/  @!P1 MOV R7, R17 ;  /* 0x0000001100079202 */ /* 0x000fe20000000f00 */
[----:B------:R-:W-:Y:S01]  /*07d0*/  VIADD R11, R11, 0x10 ;  /* 0x000000100b0b7836 */ /* 0x000fe20000000000 */
[----:B------:R-:W-:-:S04]  /*07e0*/  IADD3 R10, PT, PT, R10, 0x30, RZ ;  /* 0x000000300a0a7810 */ /* 0x000fc80007ffe0ff */
[----:B------:R-:W-:Y:S01]  /*07f0*/  ISETP.NE.AND P2, PT, R11, RZ, PT ;  /* 0x000000ff0b00720c */ /* 0x000fe20003f45270 */
[----:B--2---:R-:W-:-:S14]  /*0800*/  DSETP.GEU.AND P1, PT, R18, R6, PT ;  /* 0x000000061200722a */ /* 0x004fdc0003f2e000 */
[----:B------:R0:W-:Y:S01]  /*0810*/  @!P1 STG.E.64 desc[UR6][R2.64], R18 ;  /* 0x0000001202009986 */ /* 0x0001e2000c101b06 */
[----:B------:R-:W-:Y:S01]  /*0820*/  @!P1 MOV R6, R18 ;  /* 0x0000001200069202 */ /* 0x000fe20000000f00 */
[----:B------:R-:W-:Y:S01]  /*0830*/  @!P1 IMAD.MOV.U32 R7, RZ, RZ, R19 ;  /* 0x000000ffff079224 */ /* 0x000fe200078e0013 */
[----:B------:R-:W-:Y:S06]  /*0840*/  @P2 BRA `(.L_x_1) ;  /* 0xfffffff800a42947 */ /* 0x000fec000383ffff */
.L_x_0:
[----:B------:R-:W-:Y:S05]  /*0850*/  @!P0 EXIT ;  /* 0x000000000000894d */ /* 0x000fea0003800000 */
[----:B------:R-:W1:Y:S01]  /*0860*/  LDCU UR4, c[0x0][0x3a4] ;  /* 0x00007480ff0477ac */ /* 0x000e620008000800 */
[----:B------:R-:W-:Y:S01]  /*0870*/  ISETP.GE.U32.AND P0, PT, R8, 0x8, PT ;  /* 0x000000080800780c */ /* 0x000fe20003f06070 */
[----:B-1----:R-:W-:-:S12]  /*0880*/  ULOP3.LUT UR5, UR4, 0x7, URZ, 0xc0, !UPT ;  /* 0x0000000704057892 */ /* 0x002fd8000f8ec0ff */
[----:B------:R-:W-:Y:S05]  /*0890*/  @!P0 BRA `(.L_x_2) ;  /* 0x0000000000b08947 */ /* 0x000fea0003800000 */
[----:B------:R-:W1:Y:S01]  /*08a0*/  LDC.64 R4, c[0x0][0x390] ;  /* 0x0000e400ff047b82 */ /* 0x000e620000000a00 */
[----:B------:R-:W-:-:S04]  /*08b0*/  IMAD R11, R9, 0x3, R0 ;  /* 0x00000003090b7824 */ /* 0x000fc800078e0200 */
[----:B-1----:R-:W-:-:S05]  /*08c0*/  IMAD.WIDE R4, R11, 0x8, R4 ;  /* 0x000000080b047825 */ /* 0x002fca00078e0204 */
[----:B------:R-:W2:Y:S02]  /*08d0*/  LDG.E.64 R10, desc[UR6][R4.64] ;  /* 0x00000006040a7981 */ /* 0x000ea4000c1e1b00 */
[----:B--2--5:R-:W-:-:S14]  /*08e0*/  DSETP.GEU.AND P0, PT, R10, R6, PT ;  /* 0x000000060a00722a */ /* 0x024fdc0003f0e000 */
[----:B------:R1:W-:Y:S04]  /*08f0*/  @!P0 STG.E.64 desc[UR6][R2.64], R10 ;  /* 0x0000000a02008986 */ /* 0x0003e8000c101b06 */
[----:B0-----:R-:W2:Y:S01]  /*0900*/  LDG.E.64 R12, desc[UR6][R4.64+0x18] ;  /* 0x00001806040c7981 */ /* 0x001ea2000c1e1b00 */
        /* <DEDUP_REMOVED lines=14> */
[----:B-1----:R-:W4:Y:S01]  /*09f0*/  LDG.E.64 R10, desc[UR6][R4.64+0x60] ;  /* 0x00006006040a7981 */ /* 0x002f22000c1e1b00 */
[----:B------:R-:W-:Y:S01]  /*0a00*/  @!P0 IMAD.MOV.U32 R6, RZ, RZ, R16 ;  /* 0x000000ffff068224 */ /* 0x000fe200078e0010 */
[----:B------:R-:W-:-:S06]  /*0a10*/  @!P0 MOV R7, R17 ;  /* 0x0000001100078202 */ /* 0x000fcc0000000f00 */
[----:B----4-:R-:W-:-:S14]  /*0a20*/  DSETP.GEU.AND P0, PT, R10, R6, PT ;  /* 0x000000060a00722a */ /* 0x010fdc0003f0e000 */
[----:B------:R1:W-:Y:S04]  /*0a30*/  @!P0 STG.E.64 desc[UR6][R2.64], R10 ;  /* 0x0000000a02008986 */ /* 0x0003e8000c101b06 */
[----:B0-----:R-:W4:Y:S01]  /*0a40*/  LDG.E.64 R12, desc[UR6][R4.64+0x78] ;  /* 0x00007806040c7981 */ /* 0x001f22000c1e1b00 */
        /* <DEDUP_REMOVED lines=12> */
[----:B------:R-:W-:-:S05]  /*0b10*/  VIADD R9, R9, 0x8 ;  /* 0x0000000809097836 */ /* 0x000fca0000000000 */
[----:B--2---:R-:W-:-:S14]  /*0b20*/  DSETP.GEU.AND P0, PT, R16, R6, PT ;  /* 0x000000061000722a */ /* 0x004fdc0003f0e000 */
[----:B------:R1:W-:Y:S01]  /*0b30*/  @!P0 STG.E.64 desc[UR6][R2.64], R16 ;  /* 0x0000001002008986 */ /* 0x0003e2000c101b06 */
[----:B------:R-:W-:Y:S01]  /*0b40*/  @!P0 MOV R6, R16 ;  /* 0x0000001000068202 */ /* 0x000fe20000000f00 */
[----:B------:R-:W-:-:S07]  /*0b50*/  @!P0 IMAD.MOV.U32 R7, RZ, RZ, R17 ;  /* 0x000000ffff078224 */ /* 0x000fce00078e0011 */
.L_x_2:
[----:B------:R-:W-:-:S13]  /*0b60*/  ISETP.NE.AND P0, PT, RZ, UR5, PT ;  /* 0x00000005ff007c0c */ /* 0x000fda000bf05270 */
[----:B------:R-:W-:Y:S05]  /*0b70*/  @!P0 EXIT ;  /* 0x000000000000894d */ /* 0x000fea0003800000 */
[----:B------:R-:W-:Y:S02]  /*0b80*/  UISETP.GE.U32.AND UP0, UPT, UR5, 0x4, UPT ;  /* 0x000000040500788c */ /* 0x000fe4000bf06070 */
[----:B------:R-:W-:-:S07]  /*0b90*/  ULOP3.LUT UR4, UR4, 0x3, URZ, 0xc0, !UPT ;  /* 0x0000000304047892 */ /* 0x000fce000f8ec0ff */
[----:B------:R-:W-:Y:S05]  /*0ba0*/  BRA.U !UP0, `(.L_x_3) ;  /* 0x0000000108607547 */ /* 0x000fea000b800000 */
[----:B------:R-:W2:Y:S01]  /*0bb0*/  LDC.64 R4, c[0x0][0x390] ;  /* 0x0000e400ff047b82 */ /* 0x000ea20000000a00 */
[----:B01----:R-:W-:-:S04]  /*0bc0*/  IMAD R17, R9, 0x3, R0 ;  /* 0x0000000309117824 */ /* 0x003fc800078e0200 */
[----:B--2---:R-:W-:-:S05]  /*0bd0*/  IMAD.WIDE R16, R17, 0x8, R4 ;  /* 0x0000000811107825 */ /* 0x004fca00078e0204 */
[----:B------:R-:W2:Y:S02]  /*0be0*/  LDG.E.64 R4, desc[UR6][R16.64] ;  /* 0x0000000610047981 */ /* 0x000ea4000c1e1b00 */
[----:B--2--5:R-:W-:-:S14]  /*0bf0*/  DSETP.GEU.AND P0, PT, R4, R6, PT ;  /* 0x000000060400722a */ /* 0x024fdc0003f0e000 */
[----:B------:R2:W-:Y:S04]  /*0c00*/  @!P0 STG.E.64 desc[UR6][R2.64], R4 ;  /* 0x0000000402008986 */ /* 0x0005e8000c101b06 */
[----:B------:R-:W3:Y:S01]  /*0c10*/  LDG.E.64 R10, desc[UR6][R16.64+0x18] ;  /* 0x00001806100a7981 */ /* 0x000ee2000c1e1b00 */
[----:B------:R-:W-:Y:S01]  /*0c20*/  @!P0 MOV R6, R4 ;  /* 0x0000000400068202 */ /* 0x000fe20000000f00 */
[----:B------:R-:W-:-:S06]  /*0c30*/  @!P0 IMAD.MOV.U32 R7, RZ, RZ, R5 ;  /* 0x000000ffff078224 */ /* 0x000fcc00078e0005 */
[----:B---3--:R-:W-:-:S14]  /*0c40*/  DSETP.GEU.AND P0, PT, R10, R6, PT ;  /* 0x000000060a00722a */ /* 0x008fdc0003f0e000 */
        /* <DEDUP_REMOVED lines=8> */
[----:B------:R-:W-:Y:S01]  /*0cd0*/  @!P0 IMAD.MOV.U32 R7, RZ, RZ, R13 ;  /* 0x000000ffff078224 */ /* 0x000fe200078e000d */
[----:B------:R-:W-:-:S05]  /*0ce0*/  IADD3 R9, PT, PT, R9, 0x4, RZ ;  /* 0x0000000409097810 */ /* 0x000fca0007ffe0ff */
[----:B---3--:R-:W-:-:S14]  /*0cf0*/  DSETP.GEU.AND P0, PT, R14, R6, PT ;  /* 0x000000060e00722a */ /* 0x008fdc0003f0e000 */
[----:B------:R2:W-:Y:S01]  /*0d00*/  @!P0 STG.E.64 desc[UR6][R2.64], R14 ;  /* 0x0000000e02008986 */ /* 0x0005e2000c101b06 */
[----:B------:R-:W-:Y:S01]  /*0d10*/  @!P0 IMAD.MOV.U32 R6, RZ, RZ, R14 ;  /* 0x000000ffff068224 */ /* 0x000fe200078e000e */
[----:B------:R-:W-:-:S07]  /*0d20*/  @!P0 MOV R7, R15 ;  /* 0x0000000f00078202 */ /* 0x000fce0000000f00 */
.L_x_3:
[----:B------:R-:W-:-:S13]  /*0d30*/  ISETP.NE.AND P0, PT, RZ, UR4, PT ;  /* 0x00000004ff007c0c */ /* 0x000fda000bf05270 */
[----:B------:R-:W-:Y:S05]  /*0d40*/  @!P0 EXIT ;  /* 0x000000000000894d */ /* 0x000fea0003800000 */
[----:B-12---:R-:W1:Y:S01]  /*0d50*/  LDC.64 R10, c[0x0][0x390] ;  /* 0x0000e400ff0a7b82 */ /* 0x006e620000000a00 */
[----:B------:R-:W-:Y:S01]  /*0d60*/  IMAD R9, R9, 0x3, R0 ;  /* 0x0000000309097824 */ /* 0x000fe200078e0200 */
[----:B------:R-:W-:-:S12]  /*0d70*/  UIADD3 UR4, UPT, UPT, -UR4, URZ, URZ ;  /* 0x000000ff04047290 */ /* 0x000fd8000fffe1ff */
.L_x_4:
[----:B-12---:R-:W-:-:S06]  /*0d80*/  IMAD.WIDE R4, R9, 0x8, R10 ;  /* 0x0000000809047825 */ /* 0x006fcc00078e020a */
[----:B------:R-:W2:Y:S01]  /*0d90*/  LDG.E.64 R4, desc[UR6][R4.64] ;  /* 0x0000000604047981 */ /* 0x000ea2000c1e1b00 */
[----:B------:R-:W-:Y:S01]  /*0da0*/  UIADD3 UR4, UPT, UPT, UR4, 0x1, URZ ;  /* 0x0000000104047890 */ /* 0x000fe2000fffe0ff */
[----:B------:R-:W-:-:S03]  /*0db0*/  IADD3 R9, PT, PT, R9, 0x3, RZ ;  /* 0x0000000309097810 */ /* 0x000fc60007ffe0ff */
[----:B------:R-:W-:Y:S01]  /*0dc0*/  UISETP.NE.AND UP0, UPT, UR4, URZ, UPT ;  /* 0x000000ff0400728c */ /* 0x000fe2000bf05270 */
[----:B--2--5:R-:W-:-:S14]  /*0dd0*/  DSETP.GEU.AND P0, PT, R4, R6, PT ;  /* 0x000000060400722a */ /* 0x024fdc0003f0e000 */
[----:B------:R2:W-:Y:S01]  /*0de0*/  @!P0 STG.E.64 desc[UR6][R2.64], R4 ;  /* 0x0000000402008986 */ /* 0x0005e2000c101b06 */
[----:B------:R-:W-:Y:S01]  /*0df0*/  @!P0 IMAD.MOV.U32 R6, RZ, RZ, R4 ;  /* 0x000000ffff068224 */ /* 0x000fe200078e0004 */
[----:B------:R-:W-:Y:S01]  /*0e00*/  @!P0 MOV R7, R5 ;  /* 0x0000000500078202 */ /* 0x000fe20000000f00 */
[----:B------:R-:W-:Y:S06]  /*0e10*/  BRA.U UP0, `(.L_x_4) ;  /* 0xfffffffd00d87547 */ /* 0x000fec000b83ffff */
[----:B------:R-:W-:Y:S05]  /*0e20*/  EXIT ;  /* 0x000000000000794d */ /* 0x000fea0003800000 */
.L_x_5:
[----:B------:R-:W-:-:S00]  /*0e30*/  BRA `(.L_x_5) ;  /* 0xfffffffc00fc7947 */ /* 0x000fc0000383ffff */
[----:B------:R-:W-:-:S00]  /*0e40*/  NOP ;  /* 0x0000000000007918 */ /* 0x000fc00000000000 */
        /* <DEDUP_REMOVED lines=11> */
.L_x_6:


//--------------------- .nv.shared.reserved.0     --------------------------
	.section	.nv.shared.reserved.0,"aw",@nobits
	.weak		__nv_reservedSMEM_offset_0_alias
	.size		__nv_reservedSMEM_offset_0_alias, 0, 64
	.other		__nv_reservedSMEM_offset_0_alias,@"STO_CUDA_RESERVED_SHARED STV_DEFAULT"
__nv_reservedSMEM_offset_0_alias:
	.zero		0
	.zero		64


//--------------------- .nv.constant0._Z18Action_noImage_GPUPdS_S_dii --------------------------
	.section	.nv.constant0._Z18Action_noImage_GPUPdS_S_dii,"a",@progbits
	.sectionflags	@""
	.align	4
.nv.constant0._Z18Action_noImage_GPUPdS_S_dii:
	.zero		936


//--------------------- SYMBOLS --------------------------

	.type		.nv.reservedSmem.offset0,@object
	.size		.nv.reservedSmem.offset0,0x4
